//
// Generated by NVIDIA NVVM Compiler
//
// Compiler Build ID: CL-36424714
// Cuda compilation tools, release 13.0, V13.0.88
// Based on NVVM 20.0.0
//

.version 9.0
.target sm_100
.address_size 64

	// .globl	_Z10matrix_mulIfEvPT_PKS0_S3_iii

.visible .entry _Z10matrix_mulIfEvPT_PKS0_S3_iii(
	.param .u64 .ptr .align 1 _Z10matrix_mulIfEvPT_PKS0_S3_iii_param_0,
	.param .u64 .ptr .align 1 _Z10matrix_mulIfEvPT_PKS0_S3_iii_param_1,
	.param .u64 .ptr .align 1 _Z10matrix_mulIfEvPT_PKS0_S3_iii_param_2,
	.param .u32 _Z10matrix_mulIfEvPT_PKS0_S3_iii_param_3,
	.param .u32 _Z10matrix_mulIfEvPT_PKS0_S3_iii_param_4,
	.param .u32 _Z10matrix_mulIfEvPT_PKS0_S3_iii_param_5
)
{
	.reg .pred 	%p<11>;
	.reg .b32 	%r<43>;
	.reg .b32 	%f<68>;
	.reg .b64 	%rd<53>;

	ld.param.u64 	%rd11, [_Z10matrix_mulIfEvPT_PKS0_S3_iii_param_1];
	ld.param.u64 	%rd12, [_Z10matrix_mulIfEvPT_PKS0_S3_iii_param_2];
	ld.param.u32 	%r21, [_Z10matrix_mulIfEvPT_PKS0_S3_iii_param_3];
	ld.param.u32 	%r19, [_Z10matrix_mulIfEvPT_PKS0_S3_iii_param_4];
	ld.param.u32 	%r20, [_Z10matrix_mulIfEvPT_PKS0_S3_iii_param_5];
	cvta.to.global.u64 	%rd1, %rd12;
	cvta.to.global.u64 	%rd2, %rd11;
	mov.u32 	%r22, %ntid.x;
	mov.u32 	%r23, %ctaid.x;
	mov.u32 	%r24, %tid.x;
	mad.lo.s32 	%r1, %r22, %r23, %r24;
	mul.lo.s32 	%r25, %r20, %r21;
	setp.ge.s32 	%p1, %r1, %r25;
	@%p1 bra 	$L__BB0_14;
	rem.s32 	%r2, %r1, %r20;
	setp.lt.s32 	%p2, %r19, 1;
	mov.f32 	%f67, 0f00000000;
	@%p2 bra 	$L__BB0_13;
	div.s32 	%r27, %r1, %r20;
	mul.lo.s32 	%r3, %r27, %r19;
	and.b32  	%r4, %r19, 7;
	setp.lt.u32 	%p3, %r19, 8;
	mov.f32 	%f67, 0f00000000;
	mov.b32 	%r41, 0;
	@%p3 bra 	$L__BB0_5;
	and.b32  	%r28, %r19, 2147483640;
	neg.s32 	%r39, %r28;
	mul.wide.u32 	%rd13, %r19, 4;
	add.s64 	%rd3, %rd1, %rd13;
	mul.wide.u32 	%rd14, %r19, 8;
	add.s64 	%rd4, %rd1, %rd14;
	mul.wide.u32 	%rd15, %r19, 12;
	add.s64 	%rd5, %rd1, %rd15;
	mul.wide.u32 	%rd16, %r19, 16;
	add.s64 	%rd6, %rd1, %rd16;
	mul.wide.u32 	%rd17, %r19, 20;
	add.s64 	%rd7, %rd1, %rd17;
	mul.wide.u32 	%rd18, %r19, 24;
	add.s64 	%rd8, %rd1, %rd18;
	mul.wide.u32 	%rd19, %r19, 28;
	add.s64 	%rd9, %rd1, %rd19;
	mov.f32 	%f67, 0f00000000;
	mov.u32 	%r37, %r3;
	mov.u32 	%r38, %r2;
$L__BB0_4:
	.pragma "nounroll";
	and.b32  	%r41, %r19, 2147483640;
	mul.wide.s32 	%rd20, %r38, 4;
	add.s64 	%rd21, %rd3, %rd20;
	add.s64 	%rd22, %rd4, %rd20;
	add.s64 	%rd23, %rd5, %rd20;
	add.s64 	%rd24, %rd6, %rd20;
	add.s64 	%rd25, %rd7, %rd20;
	add.s64 	%rd26, %rd8, %rd20;
	add.s64 	%rd27, %rd9, %rd20;
	add.s64 	%rd28, %rd1, %rd20;
	mul.wide.s32 	%rd29, %r37, 4;
	add.s64 	%rd30, %rd2, %rd29;
	ld.global.f32 	%f17, [%rd30];
	ld.global.f32 	%f18, [%rd28];
	fma.rn.f32 	%f19, %f17, %f18, %f67;
	ld.global.f32 	%f20, [%rd30+4];
	ld.global.f32 	%f21, [%rd21];
	fma.rn.f32 	%f22, %f20, %f21, %f19;
	ld.global.f32 	%f23, [%rd30+8];
	ld.global.f32 	%f24, [%rd22];
	fma.rn.f32 	%f25, %f23, %f24, %f22;
	ld.global.f32 	%f26, [%rd30+12];
	ld.global.f32 	%f27, [%rd23];
	fma.rn.f32 	%f28, %f26, %f27, %f25;
	ld.global.f32 	%f29, [%rd30+16];
	ld.global.f32 	%f30, [%rd24];
	fma.rn.f32 	%f31, %f29, %f30, %f28;
	ld.global.f32 	%f32, [%rd30+20];
	ld.global.f32 	%f33, [%rd25];
	fma.rn.f32 	%f34, %f32, %f33, %f31;
	ld.global.f32 	%f35, [%rd30+24];
	ld.global.f32 	%f36, [%rd26];
	fma.rn.f32 	%f37, %f35, %f36, %f34;
	ld.global.f32 	%f38, [%rd30+28];
	ld.global.f32 	%f39, [%rd27];
	fma.rn.f32 	%f67, %f38, %f39, %f37;
	add.s32 	%r39, %r39, 8;
	shl.b32 	%r29, %r19, 3;
	add.s32 	%r38, %r38, %r29;
	add.s32 	%r37, %r37, 8;
	setp.ne.s32 	%p4, %r39, 0;
	@%p4 bra 	$L__BB0_4;
$L__BB0_5:
	setp.eq.s32 	%p5, %r4, 0;
	@%p5 bra 	$L__BB0_13;
	and.b32  	%r14, %r19, 3;
	setp.lt.u32 	%p6, %r4, 4;
	@%p6 bra 	$L__BB0_8;
	add.s32 	%r30, %r41, %r3;
	mul.wide.s32 	%rd31, %r30, 4;
	add.s64 	%rd32, %rd2, %rd31;
	ld.global.f32 	%f41, [%rd32];
	mad.lo.s32 	%r31, %r41, %r19, %r2;
	mul.wide.s32 	%rd33, %r31, 4;
	add.s64 	%rd34, %rd1, %rd33;
	ld.global.f32 	%f42, [%rd34];
	fma.rn.f32 	%f43, %f41, %f42, %f67;
	ld.global.f32 	%f44, [%rd32+4];
	mul.wide.u32 	%rd35, %r19, 4;
	add.s64 	%rd36, %rd34, %rd35;
	ld.global.f32 	%f45, [%rd36];
	fma.rn.f32 	%f46, %f44, %f45, %f43;
	ld.global.f32 	%f47, [%rd32+8];
	add.s64 	%rd37, %rd36, %rd35;
	ld.global.f32 	%f48, [%rd37];
	fma.rn.f32 	%f49, %f47, %f48, %f46;
	ld.global.f32 	%f50, [%rd32+12];
	add.s64 	%rd38, %rd37, %rd35;
	ld.global.f32 	%f51, [%rd38];
	fma.rn.f32 	%f67, %f50, %f51, %f49;
	add.s32 	%r41, %r41, 4;
$L__BB0_8:
	setp.eq.s32 	%p7, %r14, 0;
	@%p7 bra 	$L__BB0_13;
	setp.eq.s32 	%p8, %r14, 1;
	@%p8 bra 	$L__BB0_11;
	add.s32 	%r32, %r41, %r3;
	mul.wide.s32 	%rd39, %r32, 4;
	add.s64 	%rd40, %rd2, %rd39;
	ld.global.f32 	%f53, [%rd40];
	mad.lo.s32 	%r33, %r41, %r19, %r2;
	mul.wide.s32 	%rd41, %r33, 4;
	add.s64 	%rd42, %rd1, %rd41;
	ld.global.f32 	%f54, [%rd42];
	fma.rn.f32 	%f55, %f53, %f54, %f67;
	ld.global.f32 	%f56, [%rd40+4];
	mul.wide.u32 	%rd43, %r19, 4;
	add.s64 	%rd44, %rd42, %rd43;
	ld.global.f32 	%f57, [%rd44];
	fma.rn.f32 	%f67, %f56, %f57, %f55;
	add.s32 	%r41, %r41, 2;
$L__BB0_11:
	and.b32  	%r34, %r19, 1;
	setp.eq.b32 	%p9, %r34, 1;
	not.pred 	%p10, %p9;
	@%p10 bra 	$L__BB0_13;
	add.s32 	%r35, %r41, %r3;
	mul.wide.s32 	%rd45, %r35, 4;
	add.s64 	%rd46, %rd2, %rd45;
	ld.global.f32 	%f58, [%rd46];
	mad.lo.s32 	%r36, %r41, %r19, %r2;
	mul.wide.s32 	%rd47, %r36, 4;
	add.s64 	%rd48, %rd1, %rd47;
	ld.global.f32 	%f59, [%rd48];
	fma.rn.f32 	%f67, %f58, %f59, %f67;
$L__BB0_13:
	ld.param.u64 	%rd52, [_Z10matrix_mulIfEvPT_PKS0_S3_iii_param_0];
	cvta.to.global.u64 	%rd49, %rd52;
	mul.wide.s32 	%rd50, %r1, 4;
	add.s64 	%rd51, %rd49, %rd50;
	st.global.f32 	[%rd51], %f67;
$L__BB0_14:
	ret;

}


// ===== COMPILED SASS (sm_100) =====

	.target	sm_100

	.elftype	@"ET_EXEC"


//--------------------- .note.nv.tkinfo           --------------------------
	.section	.note.nv.tkinfo,"",@"SHT_NOTE"
	.sectionflags	@"SHF_NOTE_NV_TKINFO"
	.tkinfo
        /*0018*/ 	.word	0x00000002
        /*0030*/ 	.string	""
        /*0030*/ 	.string	"ptxas"
        /*0030*/ 	.string	"Cuda compilation tools, release 13.0, V13.0.88"
        /*0030*/ 	.string	"Build cuda_13.0.r13.0/compiler.36424714_0"
        /*0030*/ 	.string	"-arch sm_100 -m 64 "



//--------------------- .note.nv.cuinfo           --------------------------
	.section	.note.nv.cuinfo,"",@"SHT_NOTE"
	.sectionflags	@"SHF_NOTE_NV_CUINFO"
        /*0018*/ 	.short	0x0002
        /*001a*/ 	.short	0x0064
        /*001c*/ 	.short	0x0082
	.zero		2


//--------------------- .nv.info                  --------------------------
	.section	.nv.info,"",@"SHT_CUDA_INFO"
	.align	4


	//----- nvinfo : EIATTR_REGCOUNT
	.align		4
        /*0000*/ 	.byte	0x04, 0x2f
        /*0002*/ 	.short	(.L_1 - .L_0)
	.align		4
.L_0:
        /*0004*/ 	.word	index@(_Z10matrix_mulIfEvPT_PKS0_S3_iii)
        /*0008*/ 	.word	0x00000020


	//----- nvinfo : EIATTR_FRAME_SIZE
	.align		4
.L_1:
        /*000c*/ 	.byte	0x04, 0x11
        /*000e*/ 	.short	(.L_3 - .L_2)
	.align		4
.L_2:
        /*0010*/ 	.word	index@(_Z10matrix_mulIfEvPT_PKS0_S3_iii)
        /*0014*/ 	.word	0x00000000


	//----- nvinfo : EIATTR_MIN_STACK_SIZE
	.align		4
.L_3:
        /*0018*/ 	.byte	0x04, 0x12
        /*001a*/ 	.short	(.L_5 - .L_4)
	.align		4
.L_4:
        /*001c*/ 	.word	index@(_Z10matrix_mulIfEvPT_PKS0_S3_iii)
        /*0020*/ 	.word	0x00000000
.L_5:


//--------------------- .nv.compat                --------------------------
	.section	.nv.compat,"",@"SHT_CUDA_COMPAT_INFO"
	.align	4
        /*0000*/ 	.byte	0x02, 0x09, 0x00, 0x00, 0x02, 0x02, 0x01, 0x00, 0x02, 0x05, 0x05, 0x00, 0x03, 0x07, 0x01, 0x01
        /*0010*/ 	.byte	0x02, 0x03, 0x00, 0x00, 0x02, 0x06, 0x01, 0x00, 0x04, 0x0b, 0x08, 0x00, 0x09, 0x00, 0x00, 0x00
        /*0020*/ 	.byte	0x00, 0x00, 0x00, 0x00


//--------------------- .nv.info._Z10matrix_mulIfEvPT_PKS0_S3_iii --------------------------
	.section	.nv.info._Z10matrix_mulIfEvPT_PKS0_S3_iii,"",@"SHT_CUDA_INFO"
	.sectionflags	@""
	.align	4


	//----- nvinfo : EIATTR_CUDA_API_VERSION
	.align		4
        /*0000*/ 	.byte	0x04, 0x37
        /*0002*/ 	.short	(.L_7 - .L_6)
.L_6:
        /*0004*/ 	.word	0x00000082


	//----- nvinfo : EIATTR_KPARAM_INFO
	.align		4
.L_7:
        /*0008*/ 	.byte	0x04, 0x17
        /*000a*/ 	.short	(.L_9 - .L_8)
.L_8:
        /*000c*/ 	.word	0x00000000
        /*0010*/ 	.short	0x0005
        /*0012*/ 	.short	0x0020
        /*0014*/ 	.byte	0x00, 0xf0, 0x11, 0x00


	//----- nvinfo : EIATTR_KPARAM_INFO
	.align		4
.L_9:
        /*0018*/ 	.byte	0x04, 0x17
        /*001a*/ 	.short	(.L_11 - .L_10)
.L_10:
        /*001c*/ 	.word	0x00000000
        /*0020*/ 	.short	0x0004
        /*0022*/ 	.short	0x001c
        /*0024*/ 	.byte	0x00, 0xf0, 0x11, 0x00


	//----- nvinfo : EIATTR_KPARAM_INFO
	.align		4
.L_11:
        /*0028*/ 	.byte	0x04, 0x17
        /*002a*/ 	.short	(.L_13 - .L_12)
.L_12:
        /*002c*/ 	.word	0x00000000
        /*0030*/ 	.short	0x0003
        /*0032*/ 	.short	0x0018
        /*0034*/ 	.byte	0x00, 0xf0, 0x11, 0x00


	//----- nvinfo : EIATTR_KPARAM_INFO
	.align		4
.L_13:
        /*0038*/ 	.byte	0x04, 0x17
        /*003a*/ 	.short	(.L_15 - .L_14)
.L_14:
        /*003c*/ 	.word	0x00000000
        /*0040*/ 	.short	0x0002
        /*0042*/ 	.short	0x0010
        /*0044*/ 	.byte	0x00, 0xf5, 0x21, 0x00


	//----- nvinfo : EIATTR_KPARAM_INFO
	.align		4
.L_15:
        /*0048*/ 	.byte	0x04, 0x17
        /*004a*/ 	.short	(.L_17 - .L_16)
.L_16:
        /*004c*/ 	.word	0x00000000
        /*0050*/ 	.short	0x0001
        /*0052*/ 	.short	0x0008
        /*0054*/ 	.byte	0x00, 0xf5, 0x21, 0x00


	//----- nvinfo : EIATTR_KPARAM_INFO
	.align		4
.L_17:
        /*0058*/ 	.byte	0x04, 0x17
        /*005a*/ 	.short	(.L_19 - .L_18)
.L_18:
        /*005c*/ 	.word	0x00000000
        /*0060*/ 	.short	0x0000
        /*0062*/ 	.short	0x0000
        /*0064*/ 	.byte	0x00, 0xf5, 0x21, 0x00


	//----- nvinfo : EIATTR_SPARSE_MMA_MASK
	.align		4
.L_19:
        /*0068*/ 	.byte	0x03, 0x50
        /*006a*/ 	.short	0x0000


	//----- nvinfo : EIATTR_MAXREG_COUNT
	.align		4
        /*006c*/ 	.byte	0x03, 0x1b
        /*006e*/ 	.short	0x00ff


	//----- nvinfo : EIATTR_MERCURY_ISA_VERSION
	.align		4
        /*0070*/ 	.byte	0x03, 0x5f
        /*0072*/ 	.short	0x0101


	//----- nvinfo : EIATTR_VRC_CTA_INIT_COUNT
	.align		4
        /*0074*/ 	.byte	0x02, 0x4a
	.zero		1
	.zero		1


	//----- nvinfo : EIATTR_EXIT_INSTR_OFFSETS
	.align		4
        /*0078*/ 	.byte	0x04, 0x1c
        /*007a*/ 	.short	(.L_21 - .L_20)


	//   ....[0]....
.L_20:
        /*007c*/ 	.word	0x00000090


	//   ....[1]....
        /*0080*/ 	.word	0x00000bd0


	//----- nvinfo : EIATTR_CBANK_PARAM_SIZE
	.align		4
.L_21:
        /*0084*/ 	.byte	0x03, 0x19
        /*0086*/ 	.short	0x0024


	//----- nvinfo : EIATTR_PARAM_CBANK
	.align		4
        /*0088*/ 	.byte	0x04, 0x0a
        /*008a*/ 	.short	(.L_23 - .L_22)
	.align		4
.L_22:
        /*008c*/ 	.word	index@(.nv.constant0._Z10matrix_mulIfEvPT_PKS0_S3_iii)
        /*0090*/ 	.short	0x0380
        /*0092*/ 	.short	0x0024


	//----- nvinfo : EIATTR_SW_WAR
	.align		4
.L_23:
        /*0094*/ 	.byte	0x04, 0x36
        /*0096*/ 	.short	(.L_25 - .L_24)
.L_24:
        /*0098*/ 	.word	0x00000008
.L_25:


//--------------------- .nv.callgraph             --------------------------
	.section	.nv.callgraph,"",@"SHT_CUDA_CALLGRAPH"
	.align	4
	.sectionentsize	8
	.align		4
        /*0000*/ 	.word	0x00000000
	.align		4
        /*0004*/ 	.word	0xffffffff
	.align		4
        /*0008*/ 	.word	0x00000000
	.align		4
        /*000c*/ 	.word	0xfffffffe
	.align		4
        /*0010*/ 	.word	0x00000000
	.align		4
        /*0014*/ 	.word	0xfffffffd
	.align		4
        /*0018*/ 	.word	0x00000000
	.align		4
        /*001c*/ 	.word	0xfffffffc


//--------------------- .text._Z10matrix_mulIfEvPT_PKS0_S3_iii --------------------------
	.section	.text._Z10matrix_mulIfEvPT_PKS0_S3_iii,"ax",@progbits
	.align	128
        .global         _Z10matrix_mulIfEvPT_PKS0_S3_iii
        .type           _Z10matrix_mulIfEvPT_PKS0_S3_iii,@function
        .size           _Z10matrix_mulIfEvPT_PKS0_S3_iii,(.L_x_5 - _Z10matrix_mulIfEvPT_PKS0_S3_iii)
        .other          _Z10matrix_mulIfEvPT_PKS0_S3_iii,@"STO_CUDA_ENTRY STV_DEFAULT"
_Z10matrix_mulIfEvPT_PKS0_S3_iii:
.text._Z10matrix_mulIfEvPT_PKS0_S3_iii:
[----:B------:R-:W-:Y:S01]  /*0000*/  LDC R1, c[0x0][0x37c] ;  /* 0x0000df00ff017b82 */ /* 0x000fe20000000800 */
[----:B------:R-:W0:Y:S07]  /*0010*/  S2R R0, SR_CTAID.X ;  /* 0x0000000000007919 */ /* 0x000e2e0000002500 */
[----:B------:R-:W1:Y:S01]  /*0020*/  LDC R7, c[0x0][0x3a0] ;  /* 0x0000e800ff077b82 */ /* 0x000e620000000800 */
[----:B------:R-:W0:Y:S01]  /*0030*/  LDCU UR4, c[0x0][0x360] ;  /* 0x00006c00ff0477ac */ /* 0x000e220008000800 */
[----:B------:R-:W0:Y:S01]  /*0040*/  S2R R3, SR_TID.X ;  /* 0x0000000000037919 */ /* 0x000e220000002100 */
[----:B------:R-:W1:Y:S01]  /*0050*/  LDCU UR5, c[0x0][0x398] ;  /* 0x00007300ff0577ac */ /* 0x000e620008000800 */
[----:B0-----:R-:W-:-:S02]  /*0060*/  IMAD R0, R0, UR4, R3 ;  /* 0x0000000400007c24 */ /* 0x001fc4000f8e0203 */
[----:B-1----:R-:W-:-:S05]  /*0070*/  IMAD R3, R7, UR5, RZ ;  /* 0x0000000507037c24 */ /* 0x002fca000f8e02ff */
[----:B------:R-:W-:-:S13]  /*0080*/  ISETP.GE.AND P0, PT, R0, R3, PT ;  /* 0x000000030000720c */ /* 0x000fda0003f06270 */
[----:B------:R-:W-:Y:S05]  /*0090*/  @P0 EXIT ;  /* 0x000000000000094d */ /* 0x000fea0003800000 */
[----:B------:R-:W-:Y:S01]  /*00a0*/  IABS R9, R7 ;  /* 0x0000000700097213 */ /* 0x000fe20000000000 */
[----:B------:R-:W0:Y:S01]  /*00b0*/  LDCU UR16, c[0x0][0x39c] ;  /* 0x00007380ff1077ac */ /* 0x000e220008000800 */
[----:B------:R-:W-:Y:S02]  /*00c0*/  ISETP.GE.AND P2, PT, R0, RZ, PT ;  /* 0x000000ff0000720c */ /* 0x000fe40003f46270 */
[----:B------:R-:W1:Y:S01]  /*00d0*/  I2F.RP R4, R9 ;  /* 0x0000000900047306 */ /* 0x000e620000209400 */
[----:B------:R-:W-:Y:S01]  /*00e0*/  MOV R18, RZ ;  /* 0x000000ff00127202 */ /* 0x000fe20000000f00 */
[----:B------:R-:W2:Y:S06]  /*00f0*/  LDCU.64 UR14, c[0x0][0x358] ;  /* 0x00006b00ff0e77ac */ /* 0x000eac0008000a00 */
[----:B-1----:R-:W1:Y:S01]  /*0100*/  MUFU.RCP R4, R4 ;  /* 0x0000000400047308 */ /* 0x002e620000001000 */
[----:B0-----:R-:W-:Y:S01]  /*0110*/  UISETP.GE.AND UP0, UPT, UR16, 0x1, UPT ;  /* 0x000000011000788c */ /* 0x001fe2000bf06270 */
[----:B-1----:R-:W-:-:S06]  /*0120*/  IADD3 R2, PT, PT, R4, 0xffffffe, RZ ;  /* 0x0ffffffe04027810 */ /* 0x002fcc0007ffe0ff */
[----:B------:R0:W1:Y:S02]  /*0130*/  F2I.FTZ.U32.TRUNC.NTZ R3, R2 ;  /* 0x0000000200037305 */ /* 0x000064000021f000 */
[----:B0-----:R-:W-:Y:S01]  /*0140*/  HFMA2 R2, -RZ, RZ, 0, 0 ;  /* 0x00000000ff027431 */ /* 0x001fe200000001ff */
[----:B-1----:R-:W-:-:S05]  /*0150*/  IADD3 R6, PT, PT, RZ, -R3, RZ ;  /* 0x80000003ff067210 */ /* 0x002fca0007ffe0ff */
[----:B------:R-:W-:Y:S01]  /*0160*/  IMAD R5, R6, R9, RZ ;  /* 0x0000000906057224 */ /* 0x000fe200078e02ff */
[----:B------:R-:W-:-:S03]  /*0170*/  IABS R6, R0 ;  /* 0x0000000000067213 */ /* 0x000fc60000000000 */
[----:B------:R-:W-:-:S06]  /*0180*/  IMAD.HI.U32 R3, R3, R5, R2 ;  /* 0x0000000503037227 */ /* 0x000fcc00078e0002 */
[----:B------:R-:W-:-:S05]  /*0190*/  IMAD.HI.U32 R3, R3, R6, RZ ;  /* 0x0000000603037227 */ /* 0x000fca00078e00ff */
[----:B------:R-:W-:-:S05]  /*01a0*/  IADD3 R4, PT, PT, -R3, RZ, RZ ;  /* 0x000000ff03047210 */ /* 0x000fca0007ffe1ff */
[----:B------:R-:W-:-:S05]  /*01b0*/  IMAD R4, R9, R4, R6 ;  /* 0x0000000409047224 */ /* 0x000fca00078e0206 */
[----:B------:R-:W-:-:S13]  /*01c0*/  ISETP.GT.U32.AND P1, PT, R9, R4, PT ;  /* 0x000000040900720c */ /* 0x000fda0003f24070 */
[----:B------:R-:W-:-:S05]  /*01d0*/  @!P1 IMAD.IADD R4, R4, 0x1, -R9 ;  /* 0x0000000104049824 */ /* 0x000fca00078e0a09 */
[----:B------:R-:W-:Y:S02]  /*01e0*/  ISETP.GT.U32.AND P0, PT, R9, R4, PT ;  /* 0x000000040900720c */ /* 0x000fe40003f04070 */
[----:B------:R-:W-:-:S04]  /*01f0*/  IADD3 R5, PT, PT, R4, -R9, RZ ;  /* 0x8000000904057210 */ /* 0x000fc80007ffe0ff */
[----:B------:R-:W-:-:S04]  /*0200*/  SEL R5, R5, R4, !P0 ;  /* 0x0000000405057207 */ /* 0x000fc80004000000 */
[----:B------:R-:W-:Y:S01]  /*0210*/  @!P2 IADD3 R5, PT, PT, -R5, RZ, RZ ;  /* 0x000000ff0505a210 */ /* 0x000fe20007ffe1ff */
[----:B--2---:R-:W-:Y:S06]  /*0220*/  BRA.U !UP0, `(.L_x_0) ;  /* 0x00000009085c7547 */ /* 0x004fec000b800000 */
[----:B------:R-:W-:Y:S01]  /*0230*/  ISETP.GE.U32.AND P2, PT, R4, R9, PT ;  /* 0x000000090400720c */ /* 0x000fe20003f46070 */
[----:B------:R-:W-:Y:S01]  /*0240*/  UISETP.GE.U32.AND UP0, UPT, UR16, 0x8, UPT ;  /* 0x000000081000788c */ /* 0x000fe2000bf06070 */
[-C--:B------:R-:W-:Y:S01]  /*0250*/  LOP3.LUT R2, R0, R7.reuse, RZ, 0x3c, !PT ;  /* 0x0000000700027212 */ /* 0x080fe200078e3cff */
[----:B------:R-:W-:Y:S01]  /*0260*/  UMOV UR4, URZ ;  /* 0x000000ff00047c82 */ /* 0x000fe20008000000 */
[----:B------:R-:W-:Y:S02]  /*0270*/  @!P1 IADD3 R3, PT, PT, R3, 0x1, RZ ;  /* 0x0000000103039810 */ /* 0x000fe40007ffe0ff */
[----:B------:R-:W-:Y:S02]  /*0280*/  ISETP.GE.AND P0, PT, R2, RZ, PT ;  /* 0x000000ff0200720c */ /* 0x000fe40003f06270 */
[----:B------:R-:W-:Y:S02]  /*0290*/  ISETP.NE.AND P1, PT, R7, RZ, PT ;  /* 0x000000ff0700720c */ /* 0x000fe40003f25270 */
[----:B------:R-:W-:-:S02]  /*02a0*/  LOP3.LUT R2, RZ, R7, RZ, 0x33, !PT ;  /* 0x00000007ff027212 */ /* 0x000fc400078e33ff */
[----:B------:R-:W-:Y:S01]  /*02b0*/  MOV R18, RZ ;  /* 0x000000ff00127202 */ /* 0x000fe20000000f00 */
[----:B------:R-:W-:Y:S01]  /*02c0*/  @P2 VIADD R3, R3, 0x1 ;  /* 0x0000000103032836 */ /* 0x000fe20000000000 */
[----:B------:R-:W-:-:S05]  /*02d0*/  SEL R15, R2, R5, !P1 ;  /* 0x00000005020f7207 */ /* 0x000fca0004800000 */
[----:B------:R-:W-:-:S04]  /*02e0*/  @!P0 IADD3 R3, PT, PT, -R3, RZ, RZ ;  /* 0x000000ff03038210 */ /* 0x000fc80007ffe1ff */
[----:B------:R-:W-:-:S05]  /*02f0*/  SEL R16, R2, R3, !P1 ;  /* 0x0000000302107207 */ /* 0x000fca0004800000 */
[----:B------:R-:W-:Y:S01]  /*0300*/  IMAD R16, R16, UR16, RZ ;  /* 0x0000001010107c24 */ /* 0x000fe2000f8e02ff */
[----:B------:R-:W-:Y:S06]  /*0310*/  BRA.U !UP0, `(.L_x_1) ;  /* 0x0000000508007547 */ /* 0x000fec000b800000 */
[----:B------:R-:W0:Y:S01]  /*0320*/  LDCU.64 UR18, c[0x0][0x390] ;  /* 0x00007200ff1277ac */ /* 0x000e220008000a00 */
[----:B------:R-:W-:Y:S01]  /*0330*/  HFMA2 R18, -RZ, RZ, 0, 0 ;  /* 0x00000000ff127431 */ /* 0x000fe200000001ff */
[----:B------:R-:W-:Y:S01]  /*0340*/  MOV R14, R16 ;  /* 0x00000010000e7202 */ /* 0x000fe20000000f00 */
[----:B------:R-:W-:Y:S01]  /*0350*/  IMAD.MOV.U32 R17, RZ, RZ, R15 ;  /* 0x000000ffff117224 */ /* 0x000fe200078e000f */
[----:B------:R-:W-:-:S04]  /*0360*/  ULOP3.LUT UR4, UR16, 0x7ffffff8, URZ, 0xc0, !UPT ;  /* 0x7ffffff810047892 */ /* 0x000fc8000f8ec0ff */
[----:B------:R-:W-:Y:S02]  /*0370*/  UIADD3 UR4, UPT, UPT, -UR4, URZ, URZ ;  /* 0x000000ff04047290 */ /* 0x000fe4000fffe1ff */
[----:B0-----:R-:W-:Y:S02]  /*0380*/  UIMAD.WIDE.U32 UR6, UR16, 0x10, UR18 ;  /* 0x00000010100678a5 */ /* 0x001fe4000f8e0012 */
[----:B------:R-:W-:Y:S02]  /*0390*/  UIMAD.WIDE.U32 UR8, UR16, 0x14, UR18 ;  /* 0x00000014100878a5 */ /* 0x000fe4000f8e0012 */
[----:B------:R-:W-:Y:S02]  /*03a0*/  UIMAD.WIDE.U32 UR10, UR16, 0x18, UR18 ;  /* 0x00000018100a78a5 */ /* 0x000fe4000f8e0012 */
[----:B------:R-:W-:-:S12]  /*03b0*/  UIMAD.WIDE.U32 UR12, UR16, 0x1c, UR18 ;  /* 0x0000001c100c78a5 */ /* 0x000fd8000f8e0012 */
.L_x_2:
[----:B------:R-:W0:Y:S01]  /*03c0*/  LDC.64 R2, c[0x0][0x388] ;  /* 0x0000e200ff027b82 */ /* 0x000e220000000a00 */
[----:B------:R-:W-:Y:S01]  /*03d0*/  UIMAD.WIDE.U32 UR24, UR16, 0x4, UR18 ;  /* 0x00000004101878a5 */ /* 0x000fe2000f8e0012 */
[----:B------:R-:W-:Y:S01]  /*03e0*/  MOV R4, 0x4 ;  /* 0x0000000400047802 */ /* 0x000fe20000000f00 */
[----:B------:R-:W-:Y:S02]  /*03f0*/  UIMAD.WIDE.U32 UR22, UR16, 0x8, UR18 ;  /* 0x00000008101678a5 */ /* 0x000fe4000f8e0012 */
[----:B------:R-:W-:Y:S02]  /*0400*/  UIMAD.WIDE.U32 UR20, UR16, 0xc, UR18 ;  /* 0x0000000c101478a5 */ /* 0x000fe4000f8e0012 */
[----:B------:R-:W-:Y:S01]  /*0410*/  MOV R6, UR24 ;  /* 0x0000001800067c02 */ /* 0x000fe20008000f00 */
[C---:B------:R-:W-:Y:S01]  /*0420*/  IMAD.WIDE R4, R17.reuse, R4, UR18 ;  /* 0x0000001211047e25 */ /* 0x040fe2000f8e0204 */
[----:B------:R-:W-:Y:S02]  /*0430*/  MOV R7, UR25 ;  /* 0x0000001900077c02 */ /* 0x000fe40008000f00 */
[----:B------:R-:W-:Y:S01]  /*0440*/  MOV R8, UR22 ;  /* 0x0000001600087c02 */ /* 0x000fe20008000f00 */
[----:B------:R-:W-:Y:S01]  /*0450*/  IMAD.U32 R9, RZ, RZ, UR23 ;  /* 0x00000017ff097e24 */ /* 0x000fe2000f8e00ff */
[----:B------:R1:W2:Y:S01]  /*0460*/  LDG.E R19, desc[UR14][R4.64] ;  /* 0x0000000e04137981 */ /* 0x0002a2000c1e1900 */
[----:B------:R-:W-:Y:S01]  /*0470*/  IMAD.WIDE R6, R17, 0x4, R6 ;  /* 0x0000000411067825 */ /* 0x000fe200078e0206 */
[----:B------:R-:W-:-:S02]  /*0480*/  MOV R10, UR20 ;  /* 0x00000014000a7c02 */ /* 0x000fc40008000f00 */
[----:B------:R-:W-:Y:S01]  /*0490*/  MOV R11, UR21 ;  /* 0x00000015000b7c02 */ /* 0x000fe20008000f00 */
[----:B0-----:R-:W-:Y:S01]  /*04a0*/  IMAD.WIDE R2, R14, 0x4, R2 ;  /* 0x000000040e027825 */ /* 0x001fe200078e0202 */
[----:B------:R0:W3:Y:S04]  /*04b0*/  LDG.E R20, desc[UR14][R6.64] ;  /* 0x0000000e06147981 */ /* 0x0000e8000c1e1900 */
[----:B------:R-:W2:Y:S01]  /*04c0*/  LDG.E R21, desc[UR14][R2.64] ;  /* 0x0000000e02157981 */ /* 0x000ea2000c1e1900 */
[C---:B------:R-:W-:Y:S01]  /*04d0*/  IMAD.WIDE R8, R17.reuse, 0x4, R8 ;  /* 0x0000000411087825 */ /* 0x040fe200078e0208 */
[----:B------:R-:W-:Y:S02]  /*04e0*/  MOV R12, 0x4 ;  /* 0x00000004000c7802 */ /* 0x000fe40000000f00 */
[----:B------:R-:W3:Y:S01]  /*04f0*/  LDG.E R23, desc[UR14][R2.64+0x4] ;  /* 0x0000040e02177981 */ /* 0x000ee2000c1e1900 */
[----:B------:R-:W-:Y:S01]  /*0500*/  IMAD.WIDE R10, R17, 0x4, R10 ;  /* 0x00000004110a7825 */ /* 0x000fe200078e020a */
[----:B------:R-:W-:-:S02]  /*0510*/  MOV R26, 0x4 ;  /* 0x00000004001a7802 */ /* 0x000fc40000000f00 */
[----:B------:R4:W5:Y:S01]  /*0520*/  LDG.E R25, desc[UR14][R8.64] ;  /* 0x0000000e08197981 */ /* 0x000962000c1e1900 */
[----:B-1----:R-:W-:-:S03]  /*0530*/  IMAD.WIDE R4, R17, R12, UR6 ;  /* 0x0000000611047e25 */ /* 0x002fc6000f8e020c */
[----:B------:R-:W5:Y:S01]  /*0540*/  LDG.E R22, desc[UR14][R2.64+0x8] ;  /* 0x0000080e02167981 */ /* 0x000f62000c1e1900 */
[----:B0-----:R-:W-:-:S03]  /*0550*/  IMAD.WIDE R6, R17, R26, UR8 ;  /* 0x0000000811067e25 */ /* 0x001fc6000f8e021a */
[----:B------:R-:W5:Y:S04]  /*0560*/  LDG.E R11, desc[UR14][R10.64] ;  /* 0x0000000e0a0b7981 */ /* 0x000f68000c1e1900 */
[----:B------:R-:W5:Y:S01]  /*0570*/  LDG.E R24, desc[UR14][R2.64+0xc] ;  /* 0x00000c0e02187981 */ /* 0x000f62000c1e1900 */
[----:B------:R-:W-:-:S03]  /*0580*/  IMAD.MOV.U32 R28, RZ, RZ, 0x4 ;  /* 0x00000004ff1c7424 */ /* 0x000fc600078e00ff */
[----:B------:R0:W5:Y:S01]  /*0590*/  LDG.E R5, desc[UR14][R4.64] ;  /* 0x0000000e04057981 */ /* 0x000162000c1e1900 */
[----:B----4-:R-:W-:-:S03]  /*05a0*/  IMAD.WIDE R8, R17, R12, UR10 ;  /* 0x0000000a11087e25 */ /* 0x010fc6000f8e020c */
[----:B------:R-:W4:Y:S01]  /*05b0*/  LDG.E R26, desc[UR14][R2.64+0x10] ;  /* 0x0000100e021a7981 */ /* 0x000f22000c1e1900 */
[----:B------:R-:W-:-:S03]  /*05c0*/  IMAD.WIDE R12, R17, R28, UR12 ;  /* 0x0000000c110c7e25 */ /* 0x000fc6000f8e021c */
[----:B------:R-:W4:Y:S04]  /*05d0*/  LDG.E R6, desc[UR14][R6.64] ;  /* 0x0000000e06067981 */ /* 0x000f28000c1e1900 */
[----:B------:R-:W4:Y:S04]  /*05e0*/  LDG.E R27, desc[UR14][R2.64+0x14] ;  /* 0x0000140e021b7981 */ /* 0x000f28000c1e1900 */
[----:B------:R-:W4:Y:S04]  /*05f0*/  LDG.E R8, desc[UR14][R8.64] ;  /* 0x0000000e08087981 */ /* 0x000f28000c1e1900 */
[----:B------:R-:W4:Y:S04]  /*0600*/  LDG.E R29, desc[UR14][R2.64+0x18] ;  /* 0x0000180e021d7981 */ /* 0x000f28000c1e1900 */
[----:B------:R-:W4:Y:S04]  /*0610*/  LDG.E R12, desc[UR14][R12.64] ;  /* 0x0000000e0c0c7981 */ /* 0x000f28000c1e1900 */
[----:B------:R-:W4:Y:S01]  /*0620*/  LDG.E R10, desc[UR14][R2.64+0x1c] ;  /* 0x00001c0e020a7981 */ /* 0x000f22000c1e1900 */
[----:B------:R-:W-:-:S04]  /*0630*/  UIADD3 UR4, UPT, UPT, UR4, 0x8, URZ ;  /* 0x0000000804047890 */ /* 0x000fc8000fffe0ff */
[----:B------:R-:W-:Y:S01]  /*0640*/  UISETP.NE.AND UP0, UPT, UR4, URZ, UPT ;  /* 0x000000ff0400728c */ /* 0x000fe2000bf05270 */
[----:B0-----:R-:W-:Y:S02]  /*0650*/  MOV R4, UR16 ;  /* 0x0000001000047c02 */ /* 0x001fe40008000f00 */
[----:B------:R-:W-:Y:S02]  /*0660*/  IADD3 R14, PT, PT, R14, 0x8, RZ ;  /* 0x000000080e0e7810 */ /* 0x000fe40007ffe0ff */
[----:B------:R-:W-:Y:S01]  /*0670*/  LEA R17, R4, R17, 0x3 ;  /* 0x0000001104117211 */ /* 0x000fe200078e18ff */
[----:B--2---:R-:W-:-:S04]  /*0680*/  FFMA R18, R21, R19, R18 ;  /* 0x0000001315127223 */ /* 0x004fc80000000012 */
[----:B---3--:R-:W-:-:S04]  /*0690*/  FFMA R23, R23, R20, R18 ;  /* 0x0000001417177223 */ /* 0x008fc80000000012 */
[----:B-----5:R-:W-:-:S04]  /*06a0*/  FFMA R23, R22, R25, R23 ;  /* 0x0000001916177223 */ /* 0x020fc80000000017 */
[----:B------:R-:W-:-:S04]  /*06b0*/  FFMA R11, R24, R11, R23 ;  /* 0x0000000b180b7223 */ /* 0x000fc80000000017 */
[----:B----4-:R-:W-:-:S04]  /*06c0*/  FFMA R26, R26, R5, R11 ;  /* 0x000000051a1a7223 */ /* 0x010fc8000000000b */
[----:B------:R-:W-:-:S04]  /*06d0*/  FFMA R6, R27, R6, R26 ;  /* 0x000000061b067223 */ /* 0x000fc8000000001a */
[----:B------:R-:W-:-:S04]  /*06e0*/  FFMA R29, R29, R8, R6 ;  /* 0x000000081d1d7223 */ /* 0x000fc80000000006 */
[----:B------:R-:W-:Y:S01]  /*06f0*/  FFMA R18, R10, R12, R29 ;  /* 0x0000000c0a127223 */ /* 0x000fe2000000001d */
[----:B------:R-:W-:Y:S06]  /*0700*/  BRA.U UP0, `(.L_x_2) ;  /* 0xfffffffd002c7547 */ /* 0x000fec000b83ffff */
[----:B------:R-:W-:-:S12]  /*0710*/  ULOP3.LUT UR4, UR16, 0x7ffffff8, URZ, 0xc0, !UPT ;  /* 0x7ffffff810047892 */ /* 0x000fd8000f8ec0ff */
.L_x_1:
[----:B------:R-:W-:-:S04]  /*0720*/  ULOP3.LUT UR6, UR16, 0x7, URZ, 0xc0, !UPT ;  /* 0x0000000710067892 */ /* 0x000fc8000f8ec0ff */
[----:B------:R-:W-:-:S09]  /*0730*/  UISETP.NE.AND UP0, UPT, UR6, URZ, UPT ;  /* 0x000000ff0600728c */ /* 0x000fd2000bf05270 */
[----:B------:R-:W-:Y:S05]  /*0740*/  BRA.U !UP0, `(.L_x_0) ;  /* 0x0000000508147547 */ /* 0x000fea000b800000 */
[----:B------:R-:W-:Y:S02]  /*0750*/  UISETP.GE.U32.AND UP0, UPT, UR6, 0x4, UPT ;  /* 0x000000040600788c */ /* 0x000fe4000bf06070 */
[----:B------:R-:W-:-:S04]  /*0760*/  ULOP3.LUT UR5, UR16, 0x3, URZ, 0xc0, !UPT ;  /* 0x0000000310057892 */ /* 0x000fc8000f8ec0ff */
[----:B------:R-:W-:-:S03]  /*0770*/  UISETP.NE.AND UP1, UPT, UR5, URZ, UPT ;  /* 0x000000ff0500728c */ /* 0x000fc6000bf25270 */
[----:B------:R-:W-:Y:S08]  /*0780*/  BRA.U !UP0, `(.L_x_3) ;  /* 0x0000000108647547 */ /* 0x000ff0000b800000 */
[----:B------:R-:W0:Y:S01]  /*0790*/  LDC.64 R4, c[0x0][0x390] ;  /* 0x0000e400ff047b82 */ /* 0x000e220000000a00 */
[----:B------:R-:W-:Y:S01]  /*07a0*/  MOV R6, UR4 ;  /* 0x0000000400067c02 */ /* 0x000fe20008000f00 */
[----:B------:R-:W-:-:S04]  /*07b0*/  VIADD R7, R16, UR4 ;  /* 0x0000000410077c36 */ /* 0x000fc80008000000 */
[----:B------:R-:W-:Y:S02]  /*07c0*/  IMAD R9, R6, UR16, R15 ;  /* 0x0000001006097c24 */ /* 0x000fe4000f8e020f */
[----:B------:R-:W1:Y:S01]  /*07d0*/  LDC.64 R2, c[0x0][0x388] ;  /* 0x0000e200ff027b82 */ /* 0x000e620000000a00 */
[----:B------:R-:W-:Y:S01]  /*07e0*/  MOV R11, UR16 ;  /* 0x00000010000b7c02 */ /* 0x000fe20008000f00 */
[----:B0-----:R-:W-:Y:S01]  /*07f0*/  IMAD.WIDE R4, R9, 0x4, R4 ;  /* 0x0000000409047825 */ /* 0x001fe200078e0204 */
[----:B------:R-:W-:-:S03]  /*0800*/  MOV R9, UR16 ;  /* 0x0000001000097c02 */ /* 0x000fc60008000f00 */
[----:B-1----:R-:W-:-:S04]  /*0810*/  IMAD.WIDE R2, R7, 0x4, R2 ;  /* 0x0000000407027825 */ /* 0x002fc800078e0202 */
[C---:B------:R-:W-:Y:S01]  /*0820*/  IMAD.WIDE.U32 R6, R9.reuse, 0x4, R4 ;  /* 0x0000000409067825 */ /* 0x040fe200078e0004 */
[----:B------:R-:W2:Y:S04]  /*0830*/  LDG.E R13, desc[UR14][R2.64] ;  /* 0x0000000e020d7981 */ /* 0x000ea8000c1e1900 */
[----:B------:R-:W2:Y:S01]  /*0840*/  LDG.E R4, desc[UR14][R4.64] ;  /* 0x0000000e04047981 */ /* 0x000ea2000c1e1900 */
[----:B------:R-:W-:-:S03]  /*0850*/  IMAD.WIDE.U32 R8, R9, 0x4, R6 ;  /* 0x0000000409087825 */ /* 0x000fc600078e0006 */
[----:B------:R-:W3:Y:S04]  /*0860*/  LDG.E R6, desc[UR14][R6.64] ;  /* 0x0000000e06067981 */ /* 0x000ee8000c1e1900 */
[----:B------:R-:W3:Y:S01]  /*0870*/  LDG.E R17, desc[UR14][R2.64+0x4] ;  /* 0x0000040e02117981 */ /* 0x000ee2000c1e1900 */
[----:B------:R-:W-:-:S03]  /*0880*/  IMAD.WIDE.U32 R10, R11, 0x4, R8 ;  /* 0x000000040b0a7825 */ /* 0x000fc600078e0008 */
[----:B------:R-:W4:Y:S04]  /*0890*/  LDG.E R12, desc[UR14][R8.64] ;  /* 0x0000000e080c7981 */ /* 0x000f28000c1e1900 */
[----:B------:R-:W4:Y:S04]  /*08a0*/  LDG.E R19, desc[UR14][R2.64+0x8] ;  /* 0x0000080e02137981 */ /* 0x000f28000c1e1900 */
[----:B------:R-:W5:Y:S04]  /*08b0*/  LDG.E R21, desc[UR14][R2.64+0xc] ;  /* 0x00000c0e02157981 */ /* 0x000f68000c1e1900 */
[----:B------:R-:W5:Y:S01]  /*08c0*/  LDG.E R10, desc[UR14][R10.64] ;  /* 0x0000000e0a0a7981 */ /* 0x000f62000c1e1900 */
[----:B------:R-:W-:Y:S01]  /*08d0*/  UIADD3 UR4, UPT, UPT, UR4, 0x4, URZ ;  /* 0x0000000404047890 */ /* 0x000fe2000fffe0ff */
[----:B--2---:R-:W-:-:S04]  /*08e0*/  FFMA R4, R13, R4, R18 ;  /* 0x000000040d047223 */ /* 0x004fc80000000012 */
[----:B---3--:R-:W-:-:S04]  /*08f0*/  FFMA R4, R17, R6, R4 ;  /* 0x0000000611047223 */ /* 0x008fc80000000004 */
[----:B----4-:R-:W-:-:S04]  /*0900*/  FFMA R4, R19, R12, R4 ;  /* 0x0000000c13047223 */ /* 0x010fc80000000004 */
[----:B-----5:R-:W-:-:S07]  /*0910*/  FFMA R18, R21, R10, R4 ;  /* 0x0000000a15127223 */ /* 0x020fce0000000004 */
.L_x_3:
[----:B------:R-:W-:Y:S05]  /*0920*/  BRA.U !UP1, `(.L_x_0) ;  /* 0x00000001099c7547 */ /* 0x000fea000b800000 */
[----:B------:R-:W-:Y:S01]  /*0930*/  UISETP.NE.AND UP0, UPT, UR5, 0x1, UPT ;  /* 0x000000010500788c */ /* 0x000fe2000bf05270 */
[----:B------:R-:W-:Y:S01]  /*0940*/  MOV R2, UR4 ;  /* 0x0000000400027c02 */ /* 0x000fe20008000f00 */
[----:B------:R-:W-:Y:S02]  /*0950*/  ULOP3.LUT UR5, UR16, 0x1, URZ, 0xc0, !UPT ;  /* 0x0000000110057892 */ /* 0x000fe4000f8ec0ff */
[----:B------:R-:W-:Y:S02]  /*0960*/  MOV R7, UR16 ;  /* 0x0000001000077c02 */ /* 0x000fe40008000f00 */
[----:B------:R-:W-:Y:S01]  /*0970*/  UISETP.NE.U32.AND UP1, UPT, UR5, 0x1, UPT ;  /* 0x000000010500788c */ /* 0x000fe2000bf25070 */
[----:B------:R-:W-:-:S04]  /*0980*/  PLOP3.LUT P0, PT, PT, PT, UP0, 0x80, 0x8 ;  /* 0x000000000008781c */ /* 0x000fc80003f0f008 */
[----:B------:R-:W0:Y:S01]  /*0990*/  @UP0 LDCU.64 UR8, c[0x0][0x390] ;  /* 0x00007200ff0807ac */ /* 0x000e220008000a00 */
[----:B------:R-:W-:Y:S01]  /*09a0*/  PLOP3.LUT P1, PT, PT, PT, UP1, 0x80, 0x8 ;  /* 0x000000000008781c */ /* 0x000fe20003f2f018 */
[----:B------:R-:W1:Y:S04]  /*09b0*/  @UP0 LDCU.64 UR6, c[0x0][0x388] ;  /* 0x00007100ff0607ac */ /* 0x000e680008000a00 */
[----:B------:R-:W2:Y:S03]  /*09c0*/  @!UP1 LDCU.64 UR10, c[0x0][0x388] ;  /* 0x00007100ff0a97ac */ /* 0x000ea60008000a00 */
[----:B------:R-:W-:Y:S01]  /*09d0*/  @P0 IMAD R3, R2, UR16, R15 ;  /* 0x0000001002030c24 */ /* 0x000fe2000f8e020f */
[----:B------:R-:W3:Y:S01]  /*09e0*/  @!UP1 LDCU.64 UR12, c[0x0][0x390] ;  /* 0x00007200ff0c97ac */ /* 0x000ee20008000a00 */
[----:B0-----:R-:W-:Y:S01]  /*09f0*/  MOV R10, UR8 ;  /* 0x00000008000a7c02 */ /* 0x001fe20008000f00 */
[----:B------:R-:W-:Y:S01]  /*0a00*/  IMAD.U32 R11, RZ, RZ, UR9 ;  /* 0x00000009ff0b7e24 */ /* 0x000fe2000f8e00ff */
[----:B-1----:R-:W-:-:S03]  /*0a10*/  MOV R4, UR6 ;  /* 0x0000000600047c02 */ /* 0x002fc60008000f00 */
[----:B------:R-:W-:Y:S01]  /*0a20*/  @P0 IMAD.WIDE R10, R3, 0x4, R10 ;  /* 0x00000004030a0825 */ /* 0x000fe200078e020a */
[C---:B------:R-:W-:Y:S01]  /*0a30*/  @P0 IADD3 R3, PT, PT, R16.reuse, UR4, RZ ;  /* 0x0000000410030c10 */ /* 0x040fe2000fffe0ff */
[----:B------:R-:W-:Y:S01]  /*0a40*/  @UP0 UIADD3 UR4, UPT, UPT, UR4, 0x2, URZ ;  /* 0x0000000204040890 */ /* 0x000fe2000fffe0ff */
[----:B------:R-:W-:Y:S02]  /*0a50*/  MOV R5, UR7 ;  /* 0x0000000700057c02 */ /* 0x000fe40008000f00 */
[----:B--2---:R-:W-:Y:S01]  /*0a60*/  MOV R6, UR10 ;  /* 0x0000000a00067c02 */ /* 0x004fe20008000f00 */
[----:B------:R-:W2:Y:S02]  /*0a70*/  @P0 LDG.E R12, desc[UR14][R10.64] ;  /* 0x0000000e0a0c0981 */ /* 0x000ea4000c1e1900 */
[----:B------:R-:W-:Y:S02]  /*0a80*/  IMAD.U32 R14, RZ, RZ, UR4 ;  /* 0x00000004ff0e7e24 */ /* 0x000fe4000f8e00ff */
[----:B------:R-:W-:Y:S01]  /*0a90*/  @P0 IMAD.WIDE R4, R3, 0x4, R4 ;  /* 0x0000000403040825 */ /* 0x000fe200078e0204 */
[----:B------:R-:W-:-:S02]  /*0aa0*/  @!P1 IADD3 R13, PT, PT, R16, UR4, RZ ;  /* 0x00000004100d9c10 */ /* 0x000fc4000fffe0ff */
[----:B---3--:R-:W-:Y:S01]  /*0ab0*/  MOV R8, UR12 ;  /* 0x0000000c00087c02 */ /* 0x008fe20008000f00 */
[----:B------:R-:W-:Y:S01]  /*0ac0*/  @P0 IMAD.WIDE.U32 R2, R7, 0x4, R10 ;  /* 0x0000000407020825 */ /* 0x000fe200078e000a */
[----:B------:R-:W-:Y:S01]  /*0ad0*/  MOV R7, UR11 ;  /* 0x0000000b00077c02 */ /* 0x000fe20008000f00 */
[----:B------:R-:W2:Y:S01]  /*0ae0*/  @P0 LDG.E R17, desc[UR14][R4.64] ;  /* 0x0000000e04110981 */ /* 0x000ea2000c1e1900 */
[----:B------:R-:W-:Y:S01]  /*0af0*/  MOV R9, UR13 ;  /* 0x0000000d00097c02 */ /* 0x000fe20008000f00 */
[----:B------:R-:W-:Y:S02]  /*0b00*/  @!P1 IMAD R15, R14, UR16, R15 ;  /* 0x000000100e0f9c24 */ /* 0x000fe4000f8e020f */
[----:B------:R-:W-:Y:S01]  /*0b10*/  @!P1 IMAD.WIDE R6, R13, 0x4, R6 ;  /* 0x000000040d069825 */ /* 0x000fe200078e0206 */
[----:B------:R-:W3:Y:S03]  /*0b20*/  @P0 LDG.E R19, desc[UR14][R4.64+0x4] ;  /* 0x0000040e04130981 */ /* 0x000ee6000c1e1900 */
[----:B------:R-:W-:Y:S01]  /*0b30*/  @!P1 IMAD.WIDE R8, R15, 0x4, R8 ;  /* 0x000000040f089825 */ /* 0x000fe200078e0208 */
[----:B------:R-:W3:Y:S04]  /*0b40*/  @P0 LDG.E R2, desc[UR14][R2.64] ;  /* 0x0000000e02020981 */ /* 0x000ee8000c1e1900 */
[----:B------:R-:W4:Y:S04]  /*0b50*/  @!P1 LDG.E R7, desc[UR14][R6.64] ;  /* 0x0000000e06079981 */ /* 0x000f28000c1e1900 */
[----:B------:R-:W4:Y:S01]  /*0b60*/  @!P1 LDG.E R8, desc[UR14][R8.64] ;  /* 0x0000000e08089981 */ /* 0x000f22000c1e1900 */
[----:B--2---:R-:W-:-:S04]  /*0b70*/  @P0 FFMA R12, R17, R12, R18 ;  /* 0x0000000c110c0223 */ /* 0x004fc80000000012 */
[----:B---3--:R-:W-:-:S04]  /*0b80*/  @P0 FFMA R18, R19, R2, R12 ;  /* 0x0000000213120223 */ /* 0x008fc8000000000c */
[----:B----4-:R-:W-:-:S07]  /*0b90*/  @!P1 FFMA R18, R7, R8, R18 ;  /* 0x0000000807129223 */ /* 0x010fce0000000012 */
.L_x_0:
[----:B------:R-:W0:Y:S02]  /*0ba0*/  LDC.64 R2, c[0x0][0x380] ;  /* 0x0000e000ff027b82 */ /* 0x000e240000000a00 */
[----:B0-----:R-:W-:-:S05]  /*0bb0*/  IMAD.WIDE R2, R0, 0x4, R2 ;  /* 0x0000000400027825 */ /* 0x001fca00078e0202 */
[----:B------:R-:W-:Y:S01]  /*0bc0*/  STG.E desc[UR14][R2.64], R18 ;  /* 0x0000001202007986 */ /* 0x000fe2000c10190e */
[----:B------:R-:W-:Y:S05]  /*0bd0*/  EXIT ;  /* 0x000000000000794d */ /* 0x000fea0003800000 */
.L_x_4:
[----:B------:R-:W-:-:S00]  /*0be0*/  BRA `(.L_x_4) ;  /* 0xfffffffc00fc7947 */ /* 0x000fc0000383ffff */
[----:B------:R-:W-:-:S00]  /*0bf0*/  NOP ;  /* 0x0000000000007918 */ /* 0x000fc00000000000 */
        /* <DEDUP_REMOVED lines=8> */
.L_x_5:


//--------------------- .nv.shared.reserved.0     --------------------------
	.section	.nv.shared.reserved.0,"aw",@nobits
	.weak		__nv_reservedSMEM_offset_0_alias
	.size		__nv_reservedSMEM_offset_0_alias, 0, 64
	.other		__nv_reservedSMEM_offset_0_alias,@"STO_CUDA_RESERVED_SHARED STV_DEFAULT"
__nv_reservedSMEM_offset_0_alias:
	.zero		0
	.zero		64


//--------------------- .nv.constant0._Z10matrix_mulIfEvPT_PKS0_S3_iii --------------------------
	.section	.nv.constant0._Z10matrix_mulIfEvPT_PKS0_S3_iii,"a",@progbits
	.sectionflags	@""
	.align	4
.nv.constant0._Z10matrix_mulIfEvPT_PKS0_S3_iii:
	.zero		932


//--------------------- SYMBOLS --------------------------

	.type		.nv.reservedSmem.offset0,@object
	.size		.nv.reservedSmem.offset0,0x4
